//
// Generated by NVIDIA NVVM Compiler
//
// Compiler Build ID: CL-36424714
// Cuda compilation tools, release 13.0, V13.0.88
// Based on NVVM 20.0.0
//

.version 9.0
.target sm_100
.address_size 64

	// .globl	_Z6kernelPi

.visible .entry _Z6kernelPi(
	.param .u64 .ptr .align 1 _Z6kernelPi_param_0
)
{
	.reg .b32 	%r<5>;
	.reg .b64 	%rd<5>;

	ld.param.u64 	%rd1, [_Z6kernelPi_param_0];
	cvta.to.global.u64 	%rd2, %rd1;
	mov.u32 	%r1, %tid.x;
	mov.u32 	%r2, %ctaid.x;
	mov.u32 	%r3, %ntid.x;
	mad.lo.s32 	%r4, %r2, %r3, %r1;
	mul.wide.s32 	%rd3, %r4, 4;
	add.s64 	%rd4, %rd2, %rd3;
	st.global.u32 	[%rd4], %r4;
	ret;

}


// ===== COMPILED SASS (sm_100) =====

	.target	sm_100

	.elftype	@"ET_EXEC"


//--------------------- .note.nv.tkinfo           --------------------------
	.section	.note.nv.tkinfo,"",@"SHT_NOTE"
	.sectionflags	@"SHF_NOTE_NV_TKINFO"
	.tkinfo
        /*0018*/ 	.word	0x00000002
        /*0030*/ 	.string	""
        /*0030*/ 	.string	"ptxas"
        /*0030*/ 	.string	"Cuda compilation tools, release 13.0, V13.0.88"
        /*0030*/ 	.string	"Build cuda_13.0.r13.0/compiler.36424714_0"
        /*0030*/ 	.string	"-arch sm_100 -m 64 "



//--------------------- .note.nv.cuinfo           --------------------------
	.section	.note.nv.cuinfo,"",@"SHT_NOTE"
	.sectionflags	@"SHF_NOTE_NV_CUINFO"
        /*0018*/ 	.short	0x0002
        /*001a*/ 	.short	0x0064
        /*001c*/ 	.short	0x0082
	.zero		2


//--------------------- .nv.info                  --------------------------
	.section	.nv.info,"",@"SHT_CUDA_INFO"
	.align	4


	//----- nvinfo : EIATTR_REGCOUNT
	.align		4
        /*0000*/ 	.byte	0x04, 0x2f
        /*0002*/ 	.short	(.L_1 - .L_0)
	.align		4
.L_0:
        /*0004*/ 	.word	index@(_Z6kernelPi)
        /*0008*/ 	.word	0x00000008


	//----- nvinfo : EIATTR_FRAME_SIZE
	.align		4
.L_1:
        /*000c*/ 	.byte	0x04, 0x11
        /*000e*/ 	.short	(.L_3 - .L_2)
	.align		4
.L_2:
        /*0010*/ 	.word	index@(_Z6kernelPi)
        /*0014*/ 	.word	0x00000000


	//----- nvinfo : EIATTR_MIN_STACK_SIZE
	.align		4
.L_3:
        /*0018*/ 	.byte	0x04, 0x12
        /*001a*/ 	.short	(.L_5 - .L_4)
	.align		4
.L_4:
        /*001c*/ 	.word	index@(_Z6kernelPi)
        /*0020*/ 	.word	0x00000000
.L_5:


//--------------------- .nv.compat                --------------------------
	.section	.nv.compat,"",@"SHT_CUDA_COMPAT_INFO"
	.align	4
        /*0000*/ 	.byte	0x02, 0x09, 0x00, 0x00, 0x02, 0x02, 0x01, 0x00, 0x02, 0x05, 0x05, 0x00, 0x03, 0x07, 0x01, 0x01
        /*0010*/ 	.byte	0x02, 0x03, 0x00, 0x00, 0x02, 0x06, 0x01, 0x00, 0x04, 0x0b, 0x08, 0x00, 0x09, 0x00, 0x00, 0x00
        /*0020*/ 	.byte	0x00, 0x00, 0x00, 0x00


//--------------------- .nv.info._Z6kernelPi      --------------------------
	.section	.nv.info._Z6kernelPi,"",@"SHT_CUDA_INFO"
	.sectionflags	@""
	.align	4


	//----- nvinfo : EIATTR_CUDA_API_VERSION
	.align		4
        /*0000*/ 	.byte	0x04, 0x37
        /*0002*/ 	.short	(.L_7 - .L_6)
.L_6:
        /*0004*/ 	.word	0x00000082


	//----- nvinfo : EIATTR_KPARAM_INFO
	.align		4
.L_7:
        /*0008*/ 	.byte	0x04, 0x17
        /*000a*/ 	.short	(.L_9 - .L_8)
.L_8:
        /*000c*/ 	.word	0x00000000
        /*0010*/ 	.short	0x0000
        /*0012*/ 	.short	0x0000
        /*0014*/ 	.byte	0x00, 0xf5, 0x21, 0x00


	//----- nvinfo : EIATTR_SPARSE_MMA_MASK
	.align		4
.L_9:
        /*0018*/ 	.byte	0x03, 0x50
        /*001a*/ 	.short	0x0000


	//----- nvinfo : EIATTR_MAXREG_COUNT
	.align		4
        /*001c*/ 	.byte	0x03, 0x1b
        /*001e*/ 	.short	0x00ff


	//----- nvinfo : EIATTR_MERCURY_ISA_VERSION
	.align		4
        /*0020*/ 	.byte	0x03, 0x5f
        /*0022*/ 	.short	0x0101


	//----- nvinfo : EIATTR_VRC_CTA_INIT_COUNT
	.align		4
        /*0024*/ 	.byte	0x02, 0x4a
	.zero		1
	.zero		1


	//----- nvinfo : EIATTR_EXIT_INSTR_OFFSETS
	.align		4
        /*0028*/ 	.byte	0x04, 0x1c
        /*002a*/ 	.short	(.L_11 - .L_10)


	//   ....[0]....
.L_10:
        /*002c*/ 	.word	0x00000090


	//----- nvinfo : EIATTR_CBANK_PARAM_SIZE
	.align		4
.L_11:
        /*0030*/ 	.byte	0x03, 0x19
        /*0032*/ 	.short	0x0008


	//----- nvinfo : EIATTR_PARAM_CBANK
	.align		4
        /*0034*/ 	.byte	0x04, 0x0a
        /*0036*/ 	.short	(.L_13 - .L_12)
	.align		4
.L_12:
        /*0038*/ 	.word	index@(.nv.constant0._Z6kernelPi)
        /*003c*/ 	.short	0x0380
        /*003e*/ 	.short	0x0008


	//----- nvinfo : EIATTR_SW_WAR
	.align		4
.L_13:
        /*0040*/ 	.byte	0x04, 0x36
        /*0042*/ 	.short	(.L_15 - .L_14)
.L_14:
        /*0044*/ 	.word	0x00000008
.L_15:


//--------------------- .nv.callgraph             --------------------------
	.section	.nv.callgraph,"",@"SHT_CUDA_CALLGRAPH"
	.align	4
	.sectionentsize	8
	.align		4
        /*0000*/ 	.word	0x00000000
	.align		4
        /*0004*/ 	.word	0xffffffff
	.align		4
        /*0008*/ 	.word	0x00000000
	.align		4
        /*000c*/ 	.word	0xfffffffe
	.align		4
        /*0010*/ 	.word	0x00000000
	.align		4
        /*0014*/ 	.word	0xfffffffd
	.align		4
        /*0018*/ 	.word	0x00000000
	.align		4
        /*001c*/ 	.word	0xfffffffc


//--------------------- .text._Z6kernelPi         --------------------------
	.section	.text._Z6kernelPi,"ax",@progbits
	.align	128
        .global         _Z6kernelPi
        .type           _Z6kernelPi,@function
        .size           _Z6kernelPi,(.L_x_1 - _Z6kernelPi)
        .other          _Z6kernelPi,@"STO_CUDA_ENTRY STV_DEFAULT"
_Z6kernelPi:
.text._Z6kernelPi:
[----:B------:R-:W-:Y:S01]  /*0000*/  LDC R1, c[0x0][0x37c] ;  /* 0x0000df00ff017b82 */ /* 0x000fe20000000800 */
[----:B------:R-:W0:Y:S07]  /*0010*/  S2R R5, SR_TID.X ;  /* 0x0000000000057919 */ /* 0x000e2e0000002100 */
[----:B------:R-:W0:Y:S01]  /*0020*/  S2UR UR6, SR_CTAID.X ;  /* 0x00000000000679c3 */ /* 0x000e220000002500 */
[----:B------:R-:W1:Y:S07]  /*0030*/  LDCU.64 UR4, c[0x0][0x358] ;  /* 0x00006b00ff0477ac */ /* 0x000e6e0008000a00 */
[----:B------:R-:W0:Y:S08]  /*0040*/  LDC R0, c[0x0][0x360] ;  /* 0x0000d800ff007b82 */ /* 0x000e300000000800 */
[----:B------:R-:W2:Y:S01]  /*0050*/  LDC.64 R2, c[0x0][0x380] ;  /* 0x0000e000ff027b82 */ /* 0x000ea20000000a00 */
[----:B0-----:R-:W-:-:S04]  /*0060*/  IMAD R5, R0, UR6, R5 ;  /* 0x0000000600057c24 */ /* 0x001fc8000f8e0205 */
[----:B--2---:R-:W-:-:S05]  /*0070*/  IMAD.WIDE R2, R5, 0x4, R2 ;  /* 0x0000000405027825 */ /* 0x004fca00078e0202 */
[----:B-1----:R-:W-:Y:S01]  /*0080*/  STG.E desc[UR4][R2.64], R5 ;  /* 0x0000000502007986 */ /* 0x002fe2000c101904 */
[----:B------:R-:W-:Y:S05]  /*0090*/  EXIT ;  /* 0x000000000000794d */ /* 0x000fea0003800000 */
.L_x_0:
[----:B------:R-:W-:-:S00]  /*00a0*/  BRA `(.L_x_0) ;  /* 0xfffffffc00fc7947 */ /* 0x000fc0000383ffff */
[----:B------:R-:W-:-:S00]  /*00b0*/  NOP ;  /* 0x0000000000007918 */ /* 0x000fc00000000000 */
        /* <DEDUP_REMOVED lines=12> */
.L_x_1:


//--------------------- .nv.shared.reserved.0     --------------------------
	.section	.nv.shared.reserved.0,"aw",@nobits
	.weak		__nv_reservedSMEM_offset_0_alias
	.size		__nv_reservedSMEM_offset_0_alias, 0, 64
	.other		__nv_reservedSMEM_offset_0_alias,@"STO_CUDA_RESERVED_SHARED STV_DEFAULT"
__nv_reservedSMEM_offset_0_alias:
	.zero		0
	.zero		64


//--------------------- .nv.constant0._Z6kernelPi --------------------------
	.section	.nv.constant0._Z6kernelPi,"a",@progbits
	.sectionflags	@""
	.align	4
.nv.constant0._Z6kernelPi:
	.zero		904


//--------------------- SYMBOLS --------------------------

	.type		.nv.reservedSmem.offset0,@object
	.size		.nv.reservedSmem.offset0,0x4
